	.headerflags	@"EF_CUDA_TEXMODE_UNIFIED EF_CUDA_64BIT_ADDRESS EF_CUDA_ACCELERATORS EF_CUDA_SM90 EF_CUDA_VIRTUAL_SM(EF_CUDA_SM90)"
	.elftype	@"ET_EXEC"


//--------------------- .nv.info                  --------------------------
	.section	.nv.info,"",@"SHT_CUDA_INFO"
	.align	4


	//----- nvinfo : EIATTR_REGCOUNT
	.align		4
        /*0000*/ 	.byte	0x04, 0x2f
        /*0002*/ 	.short	(.L_3 - .L_2)
	.align		4
.L_2:
        /*0004*/ 	.word	index@(triton_poi_fused__native_batch_norm_legit_no_training_relu_43)
        /*0008*/ 	.word	0x00000020


	//----- nvinfo : EIATTR_MIN_STACK_SIZE
	.align		4
.L_3:
        /*000c*/ 	.byte	0x04, 0x12
        /*000e*/ 	.short	(.L_5 - .L_4)
	.align		4
.L_4:
        /*0010*/ 	.word	index@(triton_poi_fused__native_batch_norm_legit_no_training_relu_43)
        /*0014*/ 	.word	0x00000000


	//----- nvinfo : EIATTR_FRAME_SIZE
	.align		4
.L_5:
        /*0018*/ 	.byte	0x04, 0x11
        /*001a*/ 	.short	(.L_7 - .L_6)
	.align		4
.L_6:
        /*001c*/ 	.word	index@(triton_poi_fused__native_batch_norm_legit_no_training_relu_43)
        /*0020*/ 	.word	0x00000000


	//----- nvinfo : EIATTR_MIN_STACK_SIZE
	.align		4
.L_7:
        /*0024*/ 	.byte	0x04, 0x12
        /*0026*/ 	.short	(.L_9 - .L_8)
	.align		4
.L_8:
        /*0028*/ 	.word	index@(triton_poi_fused__native_batch_norm_legit_no_training_relu_43)
        /*002c*/ 	.word	0x00000000
.L_9:


//--------------------- .nv.info.triton_poi_fused__native_batch_norm_legit_no_training_relu_43 --------------------------
	.section	.nv.info.triton_poi_fused__native_batch_norm_legit_no_training_relu_43,"",@"SHT_CUDA_INFO"
	.sectionflags	@""
	.align	4


	//----- nvinfo : EIATTR_CUDA_API_VERSION
	.align		4
        /*0000*/ 	.byte	0x04, 0x37
        /*0002*/ 	.short	(.L_11 - .L_10)
.L_10:
        /*0004*/ 	.word	0x0000007c


	//----- nvinfo : EIATTR_KPARAM_INFO
	.align		4
.L_11:
        /*0008*/ 	.byte	0x04, 0x17
        /*000a*/ 	.short	(.L_13 - .L_12)
.L_12:
        /*000c*/ 	.word	0x00000000
        /*0010*/ 	.short	0x0007
        /*0012*/ 	.short	0x0034
        /*0014*/ 	.byte	0x00, 0xf0, 0x11, 0x00


	//----- nvinfo : EIATTR_KPARAM_INFO
	.align		4
.L_13:
        /*0018*/ 	.byte	0x04, 0x17
        /*001a*/ 	.short	(.L_15 - .L_14)
.L_14:
        /*001c*/ 	.word	0x00000000
        /*0020*/ 	.short	0x0006
        /*0022*/ 	.short	0x0030
        /*0024*/ 	.byte	0x00, 0xf0, 0x11, 0x00


	//----- nvinfo : EIATTR_KPARAM_INFO
	.align		4
.L_15:
        /*0028*/ 	.byte	0x04, 0x17
        /*002a*/ 	.short	(.L_17 - .L_16)
.L_16:
        /*002c*/ 	.word	0x00000000
        /*0030*/ 	.short	0x0005
        /*0032*/ 	.short	0x0028
        /*0034*/ 	.byte	0x00, 0xf4, 0x21, 0x00


	//----- nvinfo : EIATTR_KPARAM_INFO
	.align		4
.L_17:
        /*0038*/ 	.byte	0x04, 0x17
        /*003a*/ 	.short	(.L_19 - .L_18)
.L_18:
        /*003c*/ 	.word	0x00000000
        /*0040*/ 	.short	0x0004
        /*0042*/ 	.short	0x0020
        /*0044*/ 	.byte	0x00, 0xf4, 0x21, 0x00


	//----- nvinfo : EIATTR_KPARAM_INFO
	.align		4
.L_19:
        /*0048*/ 	.byte	0x04, 0x17
        /*004a*/ 	.short	(.L_21 - .L_20)
.L_20:
        /*004c*/ 	.word	0x00000000
        /*0050*/ 	.short	0x0003
        /*0052*/ 	.short	0x0018
        /*0054*/ 	.byte	0x00, 0xf4, 0x21, 0x00


	//----- nvinfo : EIATTR_KPARAM_INFO
	.align		4
.L_21:
        /*0058*/ 	.byte	0x04, 0x17
        /*005a*/ 	.short	(.L_23 - .L_22)
.L_22:
        /*005c*/ 	.word	0x00000000
        /*0060*/ 	.short	0x0002
        /*0062*/ 	.short	0x0010
        /*0064*/ 	.byte	0x00, 0xf4, 0x21, 0x00


	//----- nvinfo : EIATTR_KPARAM_INFO
	.align		4
.L_23:
        /*0068*/ 	.byte	0x04, 0x17
        /*006a*/ 	.short	(.L_25 - .L_24)
.L_24:
        /*006c*/ 	.word	0x00000000
        /*0070*/ 	.short	0x0001
        /*0072*/ 	.short	0x0008
        /*0074*/ 	.byte	0x00, 0xf4, 0x21, 0x00


	//----- nvinfo : EIATTR_KPARAM_INFO
	.align		4
.L_25:
        /*0078*/ 	.byte	0x04, 0x17
        /*007a*/ 	.short	(.L_27 - .L_26)
.L_26:
        /*007c*/ 	.word	0x00000000
        /*0080*/ 	.short	0x0000
        /*0082*/ 	.short	0x0000
        /*0084*/ 	.byte	0x00, 0xf4, 0x21, 0x00


	//----- nvinfo : EIATTR_SPARSE_MMA_MASK
	.align		4
.L_27:
        /*0088*/ 	.byte	0x03, 0x50
        /*008a*/ 	.short	0x0000


	//----- nvinfo : EIATTR_MAXREG_COUNT
	.align		4
        /*008c*/ 	.byte	0x03, 0x1b
        /*008e*/ 	.short	0x00ff


	//----- nvinfo : EIATTR_EXIT_INSTR_OFFSETS
	.align		4
        /*0090*/ 	.byte	0x04, 0x1c
        /*0092*/ 	.short	(.L_29 - .L_28)


	//   ....[0]....
.L_28:
        /*0094*/ 	.word	0x00001230


	//   ....[1]....
        /*0098*/ 	.word	0x00001300


	//----- nvinfo : EIATTR_REQNTID
	.align		4
.L_29:
        /*009c*/ 	.byte	0x04, 0x10
        /*009e*/ 	.short	(.L_31 - .L_30)
.L_30:
        /*00a0*/ 	.word	0x00000100
        /*00a4*/ 	.word	0x00000001
        /*00a8*/ 	.word	0x00000001


	//----- nvinfo : EIATTR_CBANK_PARAM_SIZE
	.align		4
.L_31:
        /*00ac*/ 	.byte	0x03, 0x19
        /*00ae*/ 	.short	0x0038


	//----- nvinfo : EIATTR_PARAM_CBANK
	.align		4
        /*00b0*/ 	.byte	0x04, 0x0a
        /*00b2*/ 	.short	(.L_33 - .L_32)
	.align		4
.L_32:
        /*00b4*/ 	.word	index@(.nv.constant0.triton_poi_fused__native_batch_norm_legit_no_training_relu_43)
        /*00b8*/ 	.short	0x0210
        /*00ba*/ 	.short	0x0038


	//----- nvinfo : EIATTR_SW_WAR
	.align		4
.L_33:
        /*00bc*/ 	.byte	0x04, 0x36
        /*00be*/ 	.short	(.L_35 - .L_34)
.L_34:
        /*00c0*/ 	.word	0x00000008
.L_35:


//--------------------- .nv.callgraph             --------------------------
	.section	.nv.callgraph,"",@"SHT_CUDA_CALLGRAPH"
	.align	4
	.sectionentsize	8
	.align		4
        /*0000*/ 	.word	0x00000000
	.align		4
        /*0004*/ 	.word	0xffffffff
	.align		4
        /*0008*/ 	.word	0x00000000
	.align		4
        /*000c*/ 	.word	0xfffffffe
	.align		4
        /*0010*/ 	.word	0x00000000
	.align		4
        /*0014*/ 	.word	0xfffffffd
	.align		4
        /*0018*/ 	.word	0x00000000
	.align		4
        /*001c*/ 	.word	0xfffffffc


//--------------------- .nv.constant4             --------------------------
	.section	.nv.constant4,"a",@progbits
	.align	8
	.align		8
.nv.constant4:
        /*0000*/ 	.dword	_$_str
	.align		8
        /*0008*/ 	.dword	_$_str_$_2


//--------------------- .text.triton_poi_fused__native_batch_norm_legit_no_training_relu_43 --------------------------
	.section	.text.triton_poi_fused__native_batch_norm_legit_no_training_relu_43,"ax",@progbits
	.sectionflags	@"SHF_BARRIERS=1"
	.align	128
        .global         triton_poi_fused__native_batch_norm_legit_no_training_relu_43
        .type           triton_poi_fused__native_batch_norm_legit_no_training_relu_43,@function
        .size           triton_poi_fused__native_batch_norm_legit_no_training_relu_43,(.L_x_1 - triton_poi_fused__native_batch_norm_legit_no_training_relu_43)
        .other          triton_poi_fused__native_batch_norm_legit_no_training_relu_43,@"STO_CUDA_ENTRY STV_DEFAULT"
triton_poi_fused__native_batch_norm_legit_no_training_relu_43:
.text.triton_poi_fused__native_batch_norm_legit_no_training_relu_43:
[----:B------:R-:W0:Y:S01]  /*0000*/  LDC R1, c[0x0][0x28] ;  /* 0x00000a00ff017b82 */ /* 0x000e220000000800 */
[----:B------:R-:W1:Y:S07]  /*0010*/  S2R R2, SR_TID.X ;  /* 0x0000000000027919 */ /* 0x000e6e0000002100 */
[----:B------:R-:W2:Y:S01]  /*0020*/  LDC.64 R16, c[0x0][0x210] ;  /* 0x00008400ff107b82 */ /* 0x000ea20000000a00 */
[----:B------:R-:W-:Y:S01]  /*0030*/  ULDC.64 UR6, c[0x0][0x208] ;  /* 0x0000820000067ab9 */ /* 0x000fe20000000a00 */
[----:B------:R-:W3:Y:S01]  /*0040*/  S2R R21, SR_CTAID.Y ;  /* 0x0000000000157919 */ /* 0x000ee20000002600 */
[----:B------:R-:W4:Y:S01]  /*0050*/  S2R R5, SR_CTAID.X ;  /* 0x0000000000057919 */ /* 0x000f220000002500 */
[----:B-1----:R-:W-:Y:S01]  /*0060*/  IMAD.SHL.U32 R3, R2, 0x4, RZ ;  /* 0x0000000402037824 */ /* 0x002fe200078e00ff */
[----:B------:R-:W-:-:S04]  /*0070*/  SHF.R.U32.HI R8, RZ, 0x6, R2 ;  /* 0x00000006ff087819 */ /* 0x000fc80000011602 */
[----:B------:R-:W-:-:S04]  /*0080*/  LOP3.LUT R0, R3, 0xfc, RZ, 0xc0, !PT ;  /* 0x000000fc03007812 */ /* 0x000fc800078ec0ff */
[----:B---3--:R-:W-:Y:S01]  /*0090*/  PRMT R4, R0, 0x6540, R21 ;  /* 0x0000654000047816 */ /* 0x008fe20000000015 */
[----:B----4-:R-:W-:Y:S01]  /*00a0*/  IMAD.SHL.U32 R0, R5, 0x10, RZ ;  /* 0x0000001005007824 */ /* 0x010fe200078e00ff */
[----:B------:R-:W-:Y:S02]  /*00b0*/  SGXT.U32 R5, R8, 0x2 ;  /* 0x000000020805781a */ /* 0x000fe40000000000 */
[C---:B------:R-:W-:Y:S01]  /*00c0*/  ISETP.GE.AND P0, PT, R4.reuse, 0x500, PT ;  /* 0x000005000400780c */ /* 0x040fe20003f06270 */
[----:B------:R-:W-:Y:S01]  /*00d0*/  IMAD.HI R6, R4, 0x66666667, RZ ;  /* 0x6666666704067827 */ /* 0x000fe200078e02ff */
[----:B------:R-:W-:-:S04]  /*00e0*/  LOP3.LUT R18, R0, R5, RZ, 0xfc, !PT ;  /* 0x0000000500127212 */ /* 0x000fc800078efcff */
[----:B------:R-:W-:Y:S02]  /*00f0*/  SHF.R.U32.HI R7, RZ, 0x1f, R6 ;  /* 0x0000001fff077819 */ /* 0x000fe40000011606 */
[----:B------:R-:W-:Y:S02]  /*0100*/  ISETP.LT.AND P1, PT, R18, 0xc4, !P0 ;  /* 0x000000c41200780c */ /* 0x000fe40004721270 */
[----:B------:R-:W-:Y:S02]  /*0110*/  LEA.HI.SX32 R7, R6, R7, 0x19 ;  /* 0x0000000706077211 */ /* 0x000fe400078fcaff */
[----:B------:R-:W-:-:S03]  /*0120*/  LOP3.LUT R8, R18, 0x4, RZ, 0xfc, !PT ;  /* 0x0000000412087812 */ /* 0x000fc600078efcff */
[C---:B------:R-:W-:Y:S01]  /*0130*/  IMAD R4, R7.reuse, -0x140, R4 ;  /* 0xfffffec007047824 */ /* 0x040fe200078e0204 */
[----:B------:R-:W-:Y:S02]  /*0140*/  ISETP.LT.AND P2, PT, R8, 0xc4, !P0 ;  /* 0x000000c40800780c */ /* 0x000fe40004741270 */
[----:B------:R-:W-:Y:S01]  /*0150*/  CS2R R8, SRZ ;  /* 0x0000000000087805 */ /* 0x000fe2000001ff00 */
[----:B------:R-:W-:Y:S01]  /*0160*/  IMAD R19, R7, 0xf500, R4 ;  /* 0x0000f50007137824 */ /* 0x000fe200078e0204 */
[----:B------:R-:W-:Y:S02]  /*0170*/  CS2R R4, SRZ ;  /* 0x0000000000047805 */ /* 0x000fe4000001ff00 */
[----:B------:R-:W-:Y:S01]  /*0180*/  CS2R R6, SRZ ;  /* 0x0000000000067805 */ /* 0x000fe2000001ff00 */
[----:B------:R-:W-:-:S04]  /*0190*/  IMAD R19, R18, 0x140, R19 ;  /* 0x0000014012137824 */ /* 0x000fc800078e0213 */
[----:B--2---:R-:W-:-:S05]  /*01a0*/  IMAD.WIDE R14, R19, 0x4, R16 ;  /* 0x00000004130e7825 */ /* 0x004fca00078e0210 */
[----:B------:R1:W2:Y:S01]  /*01b0*/  @P1 LDG.E.EL.128 R4, desc[UR6][R14.64] ;  /* 0x000000060e041981 */ /* 0x0002a2000c2e1d00 */
[----:B------:R-:W-:Y:S01]  /*01c0*/  VIADD R23, R19, 0x500 ;  /* 0x0000050013177836 */ /* 0x000fe20000000000 */
[----:B------:R-:W-:Y:S02]  /*01d0*/  CS2R R10, SRZ ;  /* 0x00000000000a7805 */ /* 0x000fe4000001ff00 */
[----:B------:R-:W-:Y:S01]  /*01e0*/  LOP3.LUT R12, R18, 0x8, RZ, 0xfc, !PT ;  /* 0x00000008120c7812 */ /* 0x000fe200078efcff */
[----:B------:R-:W-:-:S03]  /*01f0*/  IMAD.WIDE R22, R23, 0x4, R16 ;  /* 0x0000000417167825 */ /* 0x000fc600078e0210 */
[----:B------:R-:W-:Y:S02]  /*0200*/  ISETP.LT.AND P1, PT, R12, 0xc4, !P0 ;  /* 0x000000c40c00780c */ /* 0x000fe40004721270 */
[----:B------:R3:W4:Y:S01]  /*0210*/  @P2 LDG.E.EL.128 R8, desc[UR6][R22.64] ;  /* 0x0000000616082981 */ /* 0x000722000c2e1d00 */
[----:B------:R-:W-:Y:S02]  /*0220*/  IADD3 R25, R19, 0xa00, RZ ;  /* 0x00000a0013197810 */ /* 0x000fe40007ffe0ff */
[----:B------:R-:W-:Y:S02]  /*0230*/  CS2R R12, SRZ ;  /* 0x00000000000c7805 */ /* 0x000fe4000001ff00 */
[----:B-1----:R-:W-:Y:S01]  /*0240*/  CS2R R14, SRZ ;  /* 0x00000000000e7805 */ /* 0x002fe2000001ff00 */
[----:B------:R-:W-:-:S05]  /*0250*/  IMAD.WIDE R24, R25, 0x4, R16 ;  /* 0x0000000419187825 */ /* 0x000fca00078e0210 */
[----:B------:R-:W5:Y:S01]  /*0260*/  @P1 LDG.E.EL.128 R12, desc[UR6][R24.64] ;  /* 0x00000006180c1981 */ /* 0x000f62000c2e1d00 */
[----:B------:R-:W-:Y:S01]  /*0270*/  LOP3.LUT R18, R18, 0xc, RZ, 0xfc, !PT ;  /* 0x0000000c12127812 */ /* 0x000fe200078efcff */
[----:B------:R-:W-:-:S03]  /*0280*/  VIADD R27, R19, 0xf00 ;  /* 0x00000f00131b7836 */ /* 0x000fc60000000000 */
[----:B------:R-:W-:Y:S01]  /*0290*/  ISETP.LT.AND P0, PT, R18, 0xc4, !P0 ;  /* 0x000000c41200780c */ /* 0x000fe20004701270 */
[----:B------:R-:W-:Y:S01]  /*02a0*/  IMAD.WIDE R26, R27, 0x4, R16 ;  /* 0x000000041b1a7825 */ /* 0x000fe200078e0210 */
[----:B------:R-:W-:Y:S02]  /*02b0*/  CS2R R16, SRZ ;  /* 0x0000000000107805 */ /* 0x000fe4000001ff00 */
[----:B------:R-:W-:-:S09]  /*02c0*/  CS2R R18, SRZ ;  /* 0x0000000000127805 */ /* 0x000fd2000001ff00 */
[----:B------:R1:W5:Y:S01]  /*02d0*/  @P0 LDG.E.EL.128 R16, desc[UR6][R26.64] ;  /* 0x000000061a100981 */ /* 0x000362000c2e1d00 */
[----:B------:R-:W1:Y:S01]  /*02e0*/  S2UR UR5, SR_CgaCtaId ;  /* 0x00000000000579c3 */ /* 0x000e620000008800 */
[----:B------:R-:W-:Y:S01]  /*02f0*/  SHF.R.U32.HI R20, RZ, 0x2, R2 ;  /* 0x00000002ff147819 */ /* 0x000fe20000011602 */
[----:B------:R-:W-:Y:S01]  /*0300*/  UMOV UR4, 0x400 ;  /* 0x0000040000047882 */ /* 0x000fe20000000000 */
[----:B---3--:R-:W-:Y:S02]  /*0310*/  LOP3.LUT R22, R3, 0x3fc, RZ, 0xc0, !PT ;  /* 0x000003fc03167812 */ /* 0x008fe400078ec0ff */
[----:B------:R-:W-:Y:S02]  /*0320*/  LOP3.LUT R20, R20, 0x30, RZ, 0xc0, !PT ;  /* 0x0000003014147812 */ /* 0x000fe400078ec0ff */
[----:B------:R-:W-:Y:S01]  /*0330*/  PRMT R29, R2, 0x6540, R21 ;  /* 0x00006540021d7816 */ /* 0x000fe20000000015 */
[----:B01----:R-:W0:Y:S03]  /*0340*/  LDC.64 R26, c[0x0][0x220] ;  /* 0x00008800ff1a7b82 */ /* 0x003e260000000a00 */
[----:B------:R-:W-:Y:S01]  /*0350*/  ISETP.GE.AND P0, PT, R29, 0x500, PT ;  /* 0x000005001d00780c */ /* 0x000fe20003f06270 */
[----:B------:R-:W-:-:S06]  /*0360*/  UPRMT UR4, UR5, 0x654, UR4 ;  /* 0x0000065405047896 */ /* 0x000fcc0008000004 */
[----:B------:R-:W-:Y:S01]  /*0370*/  VIADD R23, R20, UR4 ;  /* 0x0000000414177c36 */ /* 0x000fe20008000000 */
[----:B------:R-:W-:-:S03]  /*0380*/  LOP3.LUT R20, R2, 0xff, RZ, 0xc0, !PT ;  /* 0x000000ff02147812 */ /* 0x000fc600078ec0ff */
[----:B------:R-:W-:Y:S01]  /*0390*/  IMAD R22, R22, 0x4, R23 ;  /* 0x0000000416167824 */ /* 0x000fe200078e0217 */
[----:B------:R-:W-:-:S04]  /*03a0*/  LEA R20, R20, UR4, 0x2 ;  /* 0x0000000414147c11 */ /* 0x000fc8000f8e10ff */
[----:B--2---:R-:W-:Y:S01]  /*03b0*/  STS.128 [R22], R4 ;  /* 0x0000000416007388 */ /* 0x004fe20000000c00 */
[----:B------:R-:W-:Y:S06]  /*03c0*/  BAR.SYNC.DEFER_BLOCKING 0x0 ;  /* 0x0000000000007b1d */ /* 0x000fec0000010000 */
[----:B------:R-:W-:Y:S04]  /*03d0*/  LDS R25, [R20] ;  /* 0x0000000014197984 */ /* 0x000fe80000000800 */
[----:B------:R-:W-:Y:S04]  /*03e0*/  LDS R23, [R20+0x410] ;  /* 0x0004100014177984 */ /* 0x000fe80000000800 */
[----:B------:R-:W-:Y:S04]  /*03f0*/  LDS R28, [R20+0x820] ;  /* 0x00082000141c7984 */ /* 0x000fe80000000800 */
[----:B------:R-:W-:Y:S01]  /*0400*/  LDS R24, [R20+0xc30] ;  /* 0x000c300014187984 */ /* 0x000fe20000000800 */
[----:B------:R-:W-:Y:S06]  /*0410*/  BAR.SYNC.DEFER_BLOCKING 0x0 ;  /* 0x0000000000007b1d */ /* 0x000fec0000010000 */
[----:B----4-:R1:W-:Y:S02]  /*0420*/  STS.128 [R22], R8 ;  /* 0x0000000816007388 */ /* 0x0103e40000000c00 */
[----:B------:R-:W-:Y:S01]  /*0430*/  BAR.SYNC.DEFER_BLOCKING 0x0 ;  /* 0x0000000000007b1d */ /* 0x000fe20000010000 */
[----:B-1----:R-:W-:-:S07]  /*0440*/  IMAD.HI R8, R29, 0x66666667, RZ ;  /* 0x666666671d087827 */ /* 0x002fce00078e02ff */
[----:B------:R-:W1:Y:S01]  /*0450*/  LDC.64 R10, c[0x0][0x230] ;  /* 0x00008c00ff0a7b82 */ /* 0x000e620000000a00 */
[----:B------:R-:W-:-:S04]  /*0460*/  SHF.R.U32.HI R9, RZ, 0x1f, R8 ;  /* 0x0000001fff097819 */ /* 0x000fc80000011608 */
[----:B------:R-:W-:Y:S01]  /*0470*/  LEA.HI.SX32 R8, R8, R9, 0x19 ;  /* 0x0000000908087211 */ /* 0x000fe200078fcaff */
[----:B------:R-:W-:Y:S04]  /*0480*/  LDS R4, [R20] ;  /* 0x0000000014047984 */ /* 0x000fe80000000800 */
[----:B------:R-:W2:Y:S04]  /*0490*/  LDS R7, [R20+0x410] ;  /* 0x0004100014077984 */ /* 0x000ea80000000800 */
[----:B------:R-:W3:Y:S04]  /*04a0*/  LDS R6, [R20+0x820] ;  /* 0x0008200014067984 */ /* 0x000ee80000000800 */
[----:B------:R-:W4:Y:S01]  /*04b0*/  LDS R5, [R20+0xc30] ;  /* 0x000c300014057984 */ /* 0x000f220000000800 */
[----:B------:R-:W-:Y:S06]  /*04c0*/  BAR.SYNC.DEFER_BLOCKING 0x0 ;  /* 0x0000000000007b1d */ /* 0x000fec0000010000 */
[----:B-----5:R5:W-:Y:S02]  /*04d0*/  STS.128 [R22], R12 ;  /* 0x0000000c16007388 */ /* 0x020be40000000c00 */
[----:B------:R-:W-:Y:S01]  /*04e0*/  BAR.SYNC.DEFER_BLOCKING 0x0 ;  /* 0x0000000000007b1d */ /* 0x000fe20000010000 */
[----:B-----5:R-:W-:-:S07]  /*04f0*/  IMAD R15, R8, -0x140, R29 ;  /* 0xfffffec0080f7824 */ /* 0x020fce00078e021d */
[----:B------:R-:W5:Y:S01]  /*0500*/  LDC.64 R8, c[0x0][0x218] ;  /* 0x00008600ff087b82 */ /* 0x000f620000000a00 */
[----:B0-----:R-:W-:Y:S01]  /*0510*/  IMAD.WIDE R26, R15, 0x4, R26 ;  /* 0x000000040f1a7825 */ /* 0x001fe200078e021a */
[----:B------:R-:W0:Y:S04]  /*0520*/  LDS R14, [R20] ;  /* 0x00000000140e7984 */ /* 0x000e280000000800 */
[----:B------:R-:W0:Y:S04]  /*0530*/  LDS R13, [R20+0x410] ;  /* 0x00041000140d7984 */ /* 0x000e280000000800 */
[----:B------:R-:W0:Y:S04]  /*0540*/  LDS R12, [R20+0x820] ;  /* 0x00082000140c7984 */ /* 0x000e280000000800 */
[----:B------:R-:W0:Y:S01]  /*0550*/  LDS R29, [R20+0xc30] ;  /* 0x000c3000141d7984 */ /* 0x000e220000000800 */
[----:B------:R-:W-:Y:S06]  /*0560*/  BAR.SYNC.DEFER_BLOCKING 0x0 ;  /* 0x0000000000007b1d */ /* 0x000fec0000010000 */
[----:B------:R1:W-:Y:S02]  /*0570*/  STS.128 [R22], R16 ;  /* 0x0000001016007388 */ /* 0x0003e40000000c00 */
[----:B------:R-:W-:Y:S01]  /*0580*/  BAR.SYNC.DEFER_BLOCKING 0x0 ;  /* 0x0000000000007b1d */ /* 0x000fe20000010000 */
[----:B-1----:R-:W-:-:S10]  /*0590*/  HFMA2.MMA R16, -RZ, RZ, 0, 0 ;  /* 0x00000000ff107435 */ /* 0x002fd400000001ff */
[----:B------:R1:W2:Y:S01]  /*05a0*/  @!P0 LDG.E.EL R16, desc[UR6][R26.64] ;  /* 0x000000061a108981 */ /* 0x0002a2000c2e1900 */
[----:B-----5:R-:W-:-:S03]  /*05b0*/  IMAD.WIDE R8, R15, 0x4, R8 ;  /* 0x000000040f087825 */ /* 0x020fc600078e0208 */
[----:B------:R-:W5:Y:S01]  /*05c0*/  LDS R17, [R20] ;  /* 0x0000000014117984 */ /* 0x000f620000000800 */
[----:B------:R-:W-:-:S03]  /*05d0*/  IMAD.WIDE R10, R15, 0x4, R10 ;  /* 0x000000040f0a7825 */ /* 0x000fc600078e020a */
[----:B------:R-:W0:Y:S01]  /*05e0*/  LDS R19, [R20+0x410] ;  /* 0x0004100014137984 */ /* 0x000e220000000800 */
[----:B-1----:R-:W-:-:S06]  /*05f0*/  IMAD.MOV.U32 R26, RZ, RZ, RZ ;  /* 0x000000ffff1a7224 */ /* 0x002fcc00078e00ff */
[----:B------:R1:W3:Y:S01]  /*0600*/  @!P0 LDG.E.EL R26, desc[UR6][R8.64] ;  /* 0x00000006081a8981 */ /* 0x0002e2000c2e1900 */
[----:B------:R-:W-:Y:S01]  /*0610*/  IMAD.MOV.U32 R18, RZ, RZ, RZ ;  /* 0x000000ffff127224 */ /* 0x000fe200078e00ff */
[----:B-1----:R-:W1:Y:S02]  /*0620*/  LDC.64 R8, c[0x0][0x228] ;  /* 0x00008a00ff087b82 */ /* 0x002e640000000a00 */
[----:B-1----:R-:W-:-:S04]  /*0630*/  IMAD.WIDE R8, R15, 0x4, R8 ;  /* 0x000000040f087825 */ /* 0x002fc800078e0208 */
[----:B------:R-:W-:Y:S01]  /*0640*/  IMAD.MOV.U32 R15, RZ, RZ, RZ ;  /* 0x000000ffff0f7224 */ /* 0x000fe200078e00ff */
[----:B------:R1:W5:Y:S05]  /*0650*/  @!P0 LDG.E.EL R18, desc[UR6][R8.64] ;  /* 0x0000000608128981 */ /* 0x00036a000c2e1900 */
[----:B------:R0:W5:Y:S01]  /*0660*/  @!P0 LDG.E.EL R15, desc[UR6][R10.64] ;  /* 0x000000060a0f8981 */ /* 0x000162000c2e1900 */
[----:B------:R-:W4:Y:S01]  /*0670*/  S2UR UR4, SR_CgaCtaId ;  /* 0x00000000000479c3 */ /* 0x000f220000008800 */
[----:B------:R-:W-:Y:S01]  /*0680*/  SHF.R.U32.HI R2, RZ, 0x2, R2 ;  /* 0x00000002ff027819 */ /* 0x000fe20000011602 */
[----:B------:R-:W-:Y:S01]  /*0690*/  UMOV UR5, 0x400 ;  /* 0x0000040000057882 */ /* 0x000fe20000000000 */
[----:B------:R-:W-:Y:S01]  /*06a0*/  LOP3.LUT R0, R0, 0xc, R3, 0xf8, !PT ;  /* 0x0000000c00007812 */ /* 0x000fe200078ef803 */
[----:B-1----:R-:W1:Y:S01]  /*06b0*/  LDS R9, [R20+0x820] ;  /* 0x0008200014097984 */ /* 0x002e620000000800 */
[----:B------:R-:W-:-:S03]  /*06c0*/  SGXT.U32 R2, R2, 0x6 ;  /* 0x000000060202781a */ /* 0x000fc60000000000 */
[----:B0-----:R-:W0:Y:S01]  /*06d0*/  LDS R11, [R20+0xc30] ;  /* 0x000c3000140b7984 */ /* 0x001e220000000800 */
[----:B------:R-:W-:Y:S02]  /*06e0*/  MOV R10, 0x3e800000 ;  /* 0x3e800000000a7802 */ /* 0x000fe40000000f00 */
[----:B------:R-:W-:Y:S01]  /*06f0*/  PRMT R21, R2, 0x6540, R21 ;  /* 0x0000654002157816 */ /* 0x000fe20000000015 */
[----:B----4-:R-:W-:Y:S01]  /*0700*/  UPRMT UR4, UR4, 0x654, UR5 ;  /* 0x0000065404047896 */ /* 0x010fe20008000005 */
[----:B------:R-:W-:Y:S01]  /*0710*/  BAR.SYNC.DEFER_BLOCKING 0x0 ;  /* 0x0000000000007b1d */ /* 0x000fe20000010000 */
[----:B--2---:R-:W-:-:S05]  /*0720*/  FADD R22, R16, 0.0010000000474974513054 ;  /* 0x3a83126f10167421 */ /* 0x004fca0000000000 */
[----:B------:R-:W2:Y:S01]  /*0730*/  S2R R16, SR_TID.X ;  /* 0x0000000000107919 */ /* 0x000ea20000002100 */
[----:B------:R-:W4:Y:S01]  /*0740*/  MUFU.SQRT R27, R22 ;  /* 0x00000016001b7308 */ /* 0x000f220000002000 */
[--C-:B---3--:R-:W-:Y:S01]  /*0750*/  FADD R7, R7, -R26.reuse ;  /* 0x8000001a07077221 */ /* 0x108fe20000000000 */
[--C-:B------:R-:W-:Y:S01]  /*0760*/  FADD R23, R23, -R26.reuse ;  /* 0x8000001a17177221 */ /* 0x100fe20000000000 */
[--C-:B------:R-:W-:Y:S01]  /*0770*/  FADD R25, R25, -R26.reuse ;  /* 0x8000001a19197221 */ /* 0x100fe20000000000 */
[C---:B----4-:R-:W-:Y:S01]  /*0780*/  FSETP.GT.AND P0, PT, R27.reuse, 8.50705917302346158658e+37, PT ;  /* 0x7e8000001b00780b */ /* 0x050fe20003f04000 */
[--C-:B------:R-:W-:Y:S01]  /*0790*/  FADD R24, R24, -R26.reuse ;  /* 0x8000001a18187221 */ /* 0x100fe20000000000 */
[----:B------:R-:W-:Y:S01]  /*07a0*/  FSETP.GEU.AND P1, PT, R27, 1.175494350822287508e-38, PT ;  /* 0x008000001b00780b */ /* 0x000fe20003f2e000 */
[--C-:B------:R-:W-:Y:S01]  /*07b0*/  FADD R4, R4, -R26.reuse ;  /* 0x8000001a04047221 */ /* 0x100fe20000000000 */
[----:B------:R-:W-:Y:S01]  /*07c0*/  FSEL R10, R10, 1, P0 ;  /* 0x3f8000000a0a7808 */ /* 0x000fe20000000000 */
[--C-:B------:R-:W-:Y:S01]  /*07d0*/  FADD R6, R6, -R26.reuse ;  /* 0x8000001a06067221 */ /* 0x100fe20000000000 */
[--C-:B------:R-:W-:Y:S01]  /*07e0*/  FADD R5, R5, -R26.reuse ;  /* 0x8000001a05057221 */ /* 0x100fe20000000000 */
[--C-:B------:R-:W-:Y:S01]  /*07f0*/  FADD R14, R14, -R26.reuse ;  /* 0x8000001a0e0e7221 */ /* 0x100fe20000000000 */
[--C-:B------:R-:W-:Y:S01]  /*0800*/  FADD R13, R13, -R26.reuse ;  /* 0x8000001a0d0d7221 */ /* 0x100fe20000000000 */
[--C-:B------:R-:W-:Y:S01]  /*0810*/  FADD R12, R12, -R26.reuse ;  /* 0x8000001a0c0c7221 */ /* 0x100fe20000000000 */
[--C-:B------:R-:W-:Y:S01]  /*0820*/  FADD R29, R29, -R26.reuse ;  /* 0x8000001a1d1d7221 */ /* 0x100fe20000000000 */
[--C-:B-----5:R-:W-:Y:S01]  /*0830*/  FADD R17, R17, -R26.reuse ;  /* 0x8000001a11117221 */ /* 0x120fe20000000000 */
[--C-:B------:R-:W-:Y:S01]  /*0840*/  FADD R19, R19, -R26.reuse ;  /* 0x8000001a13137221 */ /* 0x100fe20000000000 */
[----:B------:R-:W-:Y:S01]  /*0850*/  @P0 FMUL R27, R27, 0.25 ;  /* 0x3e8000001b1b0820 */ /* 0x000fe20000400000 */
[----:B-1----:R-:W-:Y:S01]  /*0860*/  FADD R9, R9, -R26 ;  /* 0x8000001a09097221 */ /* 0x002fe20000000000 */
[----:B------:R-:W-:Y:S01]  /*0870*/  @!P1 FMUL R10, R10, 16777216 ;  /* 0x4b8000000a0a9820 */ /* 0x000fe20000400000 */
[----:B--2---:R-:W-:-:S02]  /*0880*/  IMAD.SHL.U32 R2, R16, 0x10, RZ ;  /* 0x0000001010027824 */ /* 0x004fc400078e00ff */
[----:B------:R-:W-:Y:S01]  /*0890*/  @!P1 FMUL R27, R27, 16777216 ;  /* 0x4b8000001b1b9820 */ /* 0x000fe20000400000 */
[----:B0-----:R-:W-:-:S03]  /*08a0*/  FADD R11, R11, -R26 ;  /* 0x8000001a0b0b7221 */ /* 0x001fc60000000000 */
[----:B------:R0:W1:Y:S01]  /*08b0*/  MUFU.RCP R8, R27 ;  /* 0x0000001b00087308 */ /* 0x0000620000001000 */
[----:B------:R-:W-:Y:S01]  /*08c0*/  LOP3.LUT R2, R2, 0xff0, RZ, 0xc0, !PT ;  /* 0x00000ff002027812 */ /* 0x000fe200078ec0ff */
[----:B0-----:R-:W-:Y:S01]  /*08d0*/  FADD R27, R28, -R26 ;  /* 0x8000001a1c1b7221 */ /* 0x001fe20000000000 */
[----:B-1----:R-:W-:Y:S02]  /*08e0*/  FMUL R8, R8, R10 ;  /* 0x0000000a08087220 */ /* 0x002fe40000400000 */
[----:B------:R-:W-:Y:S02]  /*08f0*/  LEA.HI R10, R2, UR4, RZ, 0x1e ;  /* 0x00000004020a7c11 */ /* 0x000fe4000f8ff0ff */
[C---:B------:R-:W-:Y:S01]  /*0900*/  FMUL R26, R8.reuse, R7 ;  /* 0x00000007081a7220 */ /* 0x040fe20000400000 */
[C---:B------:R-:W-:Y:S01]  /*0910*/  FMUL R28, R8.reuse, R27 ;  /* 0x0000001b081c7220 */ /* 0x040fe20000400000 */
[C---:B------:R-:W-:Y:S01]  /*0920*/  FMUL R7, R8.reuse, R23 ;  /* 0x0000001708077220 */ /* 0x040fe20000400000 */
[C---:B------:R-:W-:Y:S01]  /*0930*/  FMUL R4, R8.reuse, R4 ;  /* 0x0000000408047220 */ /* 0x040fe20000400000 */
[----:B------:R-:W-:Y:S01]  /*0940*/  FMUL R24, R8, R24 ;  /* 0x0000001808187220 */ /* 0x000fe20000400000 */
[-CC-:B------:R-:W-:Y:S01]  /*0950*/  FFMA R28, R28, R18.reuse, R15.reuse ;  /* 0x000000121c1c7223 */ /* 0x180fe2000000000f */
[-CC-:B------:R-:W-:Y:S01]  /*0960*/  FFMA R7, R7, R18.reuse, R15.reuse ;  /* 0x0000001207077223 */ /* 0x180fe2000000000f */
[-CC-:B------:R-:W-:Y:S01]  /*0970*/  FFMA R4, R4, R18.reuse, R15.reuse ;  /* 0x0000001204047223 */ /* 0x180fe2000000000f */
[--C-:B------:R-:W-:Y:S01]  /*0980*/  FFMA R24, R24, R18, R15.reuse ;  /* 0x0000001218187223 */ /* 0x100fe2000000000f */
[----:B------:R-:W-:Y:S01]  /*0990*/  IMAD R2, R2, 0x4, R10 ;  /* 0x0000000402027824 */ /* 0x000fe200078e020a */
[----:B------:R-:W-:Y:S01]  /*09a0*/  FSETP.GEU.AND P0, PT, R28, RZ, PT ;  /* 0x000000ff1c00720b */ /* 0x000fe20003f0e000 */
[C---:B------:R-:W-:Y:S01]  /*09b0*/  FMUL R22, R8.reuse, R5 ;  /* 0x0000000508167220 */ /* 0x040fe20000400000 */
[C---:B------:R-:W-:Y:S01]  /*09c0*/  FSETP.GEU.AND P1, PT, R7.reuse, RZ, PT ;  /* 0x000000ff0700720b */ /* 0x040fe20003f2e000 */
[C---:B------:R-:W-:Y:S01]  /*09d0*/  FMUL R6, R8.reuse, R6 ;  /* 0x0000000608067220 */ /* 0x040fe20000400000 */
        /* <DEDUP_REMOVED lines=8> */
[----:B------:R-:W-:Y:S01]  /*0a60*/  FMUL R8, R8, R11 ;  /* 0x0000000b08087220 */ /* 0x000fe20000400000 */
[----:B------:R-:W-:Y:S01]  /*0a70*/  FSEL R7, R7, RZ, P1 ;  /* 0x000000ff07077208 */ /* 0x000fe20000800000 */
[-CC-:B------:R-:W-:Y:S01]  /*0a80*/  FFMA R6, R6, R18.reuse, R15.reuse ;  /* 0x0000001206067223 */ /* 0x180fe2000000000f */
[----:B------:R-:W-:Y:S01]  /*0a90*/  FSEL R11, R28, RZ, P0 ;  /* 0x000000ff1c0b7208 */ /* 0x000fe20000000000 */
[-CC-:B------:R-:W-:Y:S01]  /*0aa0*/  FFMA R22, R22, R18.reuse, R15.reuse ;  /* 0x0000001216167223 */ /* 0x180fe2000000000f */
[----:B------:R-:W-:Y:S01]  /*0ab0*/  FSETP.GEU.AND P1, PT, R24, RZ, PT ;  /* 0x000000ff1800720b */ /* 0x000fe20003f2e000 */
[-CC-:B------:R-:W-:Y:S01]  /*0ac0*/  FFMA R5, R5, R18.reuse, R15.reuse ;  /* 0x0000001205057223 */ /* 0x180fe2000000000f */
[----:B------:R-:W-:Y:S01]  /*0ad0*/  FSETP.GEU.AND P0, PT, R4, RZ, PT ;  /* 0x000000ff0400720b */ /* 0x000fe20003f0e000 */
[-CC-:B------:R-:W-:Y:S01]  /*0ae0*/  FFMA R26, R26, R18.reuse, R15.reuse ;  /* 0x000000121a1a7223 */ /* 0x180fe2000000000f */
[-CC-:B------:R-:W-:Y:S01]  /*0af0*/  FFMA R14, R14, R18.reuse, R15.reuse ;  /* 0x000000120e0e7223 */ /* 0x180fe2000000000f */
[-CC-:B------:R-:W-:Y:S01]  /*0b00*/  FFMA R20, R20, R18.reuse, R15.reuse ;  /* 0x0000001214147223 */ /* 0x180fe2000000000f */
[-CC-:B------:R-:W-:Y:S01]  /*0b10*/  FFMA R12, R12, R18.reuse, R15.reuse ;  /* 0x000000120c0c7223 */ /* 0x180fe2000000000f */
[-CC-:B------:R-:W-:Y:S01]  /*0b20*/  FFMA R10, R10, R18.reuse, R15.reuse ;  /* 0x000000120a0a7223 */ /* 0x180fe2000000000f */
[-CC-:B------:R-:W-:Y:S01]  /*0b30*/  FFMA R17, R17, R18.reuse, R15.reuse ;  /* 0x0000001211117223 */ /* 0x180fe2000000000f */
[-CC-:B------:R-:W-:Y:S01]  /*0b40*/  FFMA R19, R19, R18.reuse, R15.reuse ;  /* 0x0000001213137223 */ /* 0x180fe2000000000f */
[-CC-:B------:R-:W-:Y:S01]  /*0b50*/  FFMA R9, R9, R18.reuse, R15.reuse ;  /* 0x0000001209097223 */ /* 0x180fe2000000000f */
[----:B------:R-:W-:Y:S01]  /*0b60*/  FFMA R8, R8, R18, R15 ;  /* 0x0000001208087223 */ /* 0x000fe2000000000f */
[----:B------:R-:W-:Y:S01]  /*0b70*/  FSEL R13, R24, RZ, P1 ;  /* 0x000000ff180d7208 */ /* 0x000fe20000800000 */
[----:B------:R0:W-:Y:S01]  /*0b80*/  STS [R2+0x4], R7 ;  /* 0x0000040702007388 */ /* 0x0001e20000000800 */
[----:B------:R-:W-:Y:S01]  /*0b90*/  FSEL R15, R4, RZ, P0 ;  /* 0x000000ff040f7208 */ /* 0x000fe20000000000 */
[----:B------:R-:W-:Y:S01]  /*0ba0*/  IMAD.SHL.U32 R4, R16, 0x4, RZ ;  /* 0x0000000410047824 */ /* 0x000fe200078e00ff */
[----:B------:R-:W-:Y:S01]  /*0bb0*/  FSETP.GEU.AND P1, PT, R6, RZ, PT ;  /* 0x000000ff0600720b */ /* 0x000fe20003f2e000 */
[----:B------:R1:W-:Y:S01]  /*0bc0*/  STS [R2+0x8], R11 ;  /* 0x0000080b02007388 */ /* 0x0003e20000000800 */
[----:B------:R-:W-:-:S02]  /*0bd0*/  FSETP.GEU.AND P0, PT, R22, RZ, PT ;  /* 0x000000ff1600720b */ /* 0x000fc40003f0e000 */
[----:B------:R-:W-:Y:S01]  /*0be0*/  FSETP.GEU.AND P2, PT, R26, RZ, PT ;  /* 0x000000ff1a00720b */ /* 0x000fe20003f4e000 */
[----:B------:R2:W-:Y:S01]  /*0bf0*/  STS [R2+0xc], R13 ;  /* 0x00000c0d02007388 */ /* 0x0005e20000000800 */
[----:B------:R-:W-:Y:S02]  /*0c00*/  FSEL R25, R6, RZ, P1 ;  /* 0x000000ff06197208 */ /* 0x000fe40000800000 */
[----:B0-----:R-:W-:Y:S01]  /*0c10*/  FSEL R7, R22, RZ, P0 ;  /* 0x000000ff16077208 */ /* 0x001fe20000000000 */
[----:B------:R0:W-:Y:S01]  /*0c20*/  STS [R2+0x10], R15 ;  /* 0x0000100f02007388 */ /* 0x0001e20000000800 */
[----:B------:R-:W-:Y:S02]  /*0c30*/  FSETP.GEU.AND P1, PT, R14, RZ, PT ;  /* 0x000000ff0e00720b */ /* 0x000fe40003f2e000 */
[----:B------:R-:W-:Y:S01]  /*0c40*/  FSETP.GEU.AND P0, PT, R20, RZ, PT ;  /* 0x000000ff1400720b */ /* 0x000fe20003f0e000 */
[----:B------:R-:W-:Y:S01]  /*0c50*/  STS [R2+0x1c], R7 ;  /* 0x00001c0702007388 */ /* 0x000fe20000000800 */
[----:B------:R-:W-:-:S02]  /*0c60*/  FSEL R23, R26, RZ, P2 ;  /* 0x000000ff1a177208 */ /* 0x000fc40001000000 */
[----:B-1----:R-:W-:Y:S01]  /*0c70*/  FSEL R11, R14, RZ, P1 ;  /* 0x000000ff0e0b7208 */ /* 0x002fe20000800000 */
[----:B------:R-:W-:Y:S01]  /*0c80*/  STS [R2+0x18], R25 ;  /* 0x0000181902007388 */ /* 0x000fe20000000800 */
[----:B--2---:R-:W-:Y:S01]  /*0c90*/  FSEL R13, R20, RZ, P0 ;  /* 0x000000ff140d7208 */ /* 0x004fe20000000000 */
[----:B------:R-:W-:Y:S01]  /*0ca0*/  IMAD.HI R20, R21, 0x66666667, RZ ;  /* 0x6666666715147827 */ /* 0x000fe200078e02ff */
[----:B------:R-:W-:Y:S01]  /*0cb0*/  FSETP.GEU.AND P1, PT, R10, RZ, PT ;  /* 0x000000ff0a00720b */ /* 0x000fe20003f2e000 */
[----:B------:R1:W-:Y:S01]  /*0cc0*/  STS [R2+0x14], R23 ;  /* 0x0000141702007388 */ /* 0x0003e20000000800 */
[C---:B------:R-:W-:Y:S02]  /*0cd0*/  FSETP.GEU.AND P0, PT, R9.reuse, RZ, PT ;  /* 0x000000ff0900720b */ /* 0x040fe40003f0e000 */
[----:B------:R-:W-:Y:S01]  /*0ce0*/  FSETP.GEU.AND P2, PT, R12, RZ, PT ;  /* 0x000000ff0c00720b */ /* 0x000fe20003f4e000 */
[----:B------:R-:W-:Y:S01]  /*0cf0*/  STS [R2+0x20], R11 ;  /* 0x0000200b02007388 */ /* 0x000fe20000000800 */
[----:B------:R-:W-:-:S02]  /*0d00*/  FSEL R9, R9, RZ, P0 ;  /* 0x000000ff09097208 */ /* 0x000fc40000000000 */
[----:B------:R-:W-:Y:S01]  /*0d10*/  FSETP.GEU.AND P0, PT, R17, RZ, PT ;  /* 0x000000ff1100720b */ /* 0x000fe20003f0e000 */
[----:B------:R-:W-:Y:S01]  /*0d20*/  STS [R2+0x24], R13 ;  /* 0x0000240d02007388 */ /* 0x000fe20000000800 */
[----:B0-----:R-:W-:Y:S02]  /*0d30*/  FSEL R15, R12, RZ, P2 ;  /* 0x000000ff0c0f7208 */ /* 0x001fe40001000000 */
[----:B-1----:R-:W-:Y:S01]  /*0d40*/  FSEL R23, R10, RZ, P1 ;  /* 0x000000ff0a177208 */ /* 0x002fe20000800000 */
[----:B------:R0:W-:Y:S01]  /*0d50*/  STS [R2+0x38], R9 ;  /* 0x0000380902007388 */ /* 0x0001e20000000800 */
[----:B------:R-:W-:Y:S02]  /*0d60*/  FSETP.GEU.AND P1, PT, R19, RZ, PT ;  /* 0x000000ff1300720b */ /* 0x000fe40003f2e000 */
[----:B------:R-:W-:Y:S01]  /*0d70*/  FSEL R7, R17, RZ, P0 ;  /* 0x000000ff11077208 */ /* 0x000fe20000000000 */
[----:B------:R-:W-:Y:S01]  /*0d80*/  STS [R2+0x28], R15 ;  /* 0x0000280f02007388 */ /* 0x000fe20000000800 */
[----:B------:R-:W-:-:S02]  /*0d90*/  FSEL R19, R19, RZ, P1 ;  /* 0x000000ff13137208 */ /* 0x000fc40000800000 */
[C---:B------:R-:W-:Y:S01]  /*0da0*/  FSETP.GEU.AND P1, PT, R5.reuse, RZ, PT ;  /* 0x000000ff0500720b */ /* 0x040fe20003f2e000 */
[----:B------:R-:W-:Y:S01]  /*0db0*/  STS [R2+0x2c], R23 ;  /* 0x00002c1702007388 */ /* 0x000fe20000000800 */
[C---:B------:R-:W-:Y:S02]  /*0dc0*/  FSETP.GEU.AND P0, PT, R8.reuse, RZ, PT ;  /* 0x000000ff0800720b */ /* 0x040fe40003f0e000 */
[----:B------:R-:W-:Y:S01]  /*0dd0*/  FSEL R5, R5, RZ, P1 ;  /* 0x000000ff05057208 */ /* 0x000fe20000800000 */
[----:B------:R-:W-:Y:S01]  /*0de0*/  STS [R2+0x34], R19 ;  /* 0x0000341302007388 */ /* 0x000fe20000000800 */
[----:B0-----:R-:W-:Y:S02]  /*0df0*/  FSEL R9, R8, RZ, P0 ;  /* 0x000000ff08097208 */ /* 0x001fe40000000000 */
[----:B------:R-:W-:Y:S01]  /*0e00*/  LOP3.LUT R17, R4, 0x3fc, RZ, 0xc0, !PT ;  /* 0x000003fc04117812 */ /* 0x000fe200078ec0ff */
[----:B------:R-:W-:Y:S01]  /*0e10*/  STS [R2+0x30], R7 ;  /* 0x0000300702007388 */ /* 0x000fe20000000800 */
[----:B------:R-:W-:-:S02]  /*0e20*/  LOP3.LUT R16, R16, 0xfc, RZ, 0xc0, !PT ;  /* 0x000000fc10107812 */ /* 0x000fc400078ec0ff */
[C---:B------:R-:W-:Y:S01]  /*0e30*/  LOP3.LUT R4, R17.reuse, 0x400, RZ, 0xfc, !PT ;  /* 0x0000040011047812 */ /* 0x040fe200078efcff */
[----:B------:R-:W-:Y:S01]  /*0e40*/  STS [R2], R5 ;  /* 0x0000000502007388 */ /* 0x000fe20000000800 */
[----:B------:R-:W-:Y:S02]  /*0e50*/  LOP3.LUT R6, R17, 0x800, RZ, 0xfc, !PT ;  /* 0x0000080011067812 */ /* 0x000fe400078efcff */
[----:B------:R-:W-:Y:S01]  /*0e60*/  SHF.R.U32.HI R4, RZ, 0x2, R4 ;  /* 0x00000002ff047819 */ /* 0x000fe20000011604 */
[----:B------:R0:W-:Y:S01]  /*0e70*/  STS [R2+0x3c], R9 ;  /* 0x00003c0902007388 */ /* 0x0001e20000000800 */
[----:B------:R-:W-:Y:S02]  /*0e80*/  SHF.R.U32.HI R6, RZ, 0x2, R6 ;  /* 0x00000002ff067819 */ /* 0x000fe40000011606 */
[----:B------:R-:W-:Y:S02]  /*0e90*/  LOP3.LUT R4, R4, 0x1fc, RZ, 0xc0, !PT ;  /* 0x000001fc04047812 */ /* 0x000fe400078ec0ff */
[----:B------:R-:W-:-:S02]  /*0ea0*/  LOP3.LUT R6, R6, 0x2fc, RZ, 0xc0, !PT ;  /* 0x000002fc06067812 */ /* 0x000fc400078ec0ff */
[----:B------:R-:W-:Y:S01]  /*0eb0*/  IADD3 R16, R16, UR4, RZ ;  /* 0x0000000410107c10 */ /* 0x000fe2000fffe0ff */
[----:B------:R-:W-:Y:S01]  /*0ec0*/  VIADD R4, R4, UR4 ;  /* 0x0000000404047c36 */ /* 0x000fe20008000000 */
[----:B------:R-:W-:Y:S01]  /*0ed0*/  IADD3 R6, R6, UR4, RZ ;  /* 0x0000000406067c10 */ /* 0x000fe2000fffe0ff */
[----:B0-----:R-:W0:Y:S01]  /*0ee0*/  LDC.64 R2, c[0x0][0x238] ;  /* 0x00008e00ff027b82 */ /* 0x001e220000000a00 */
[----:B------:R-:W-:Y:S01]  /*0ef0*/  LOP3.LUT R18, R21, 0x40, RZ, 0xfc, !PT ;  /* 0x0000004015127812 */ /* 0x000fe200078efcff */
[----:B------:R-:W-:-:S06]  /*0f00*/  IMAD R22, R17, 0x4, R16 ;  /* 0x0000000411167824 */ /* 0x000fcc00078e0210 */
[----:B------:R-:W-:Y:S01]  /*0f10*/  BAR.SYNC.DEFER_BLOCKING 0x0 ;  /* 0x0000000000007b1d */ /* 0x000fe20000010000 */
[----:B------:R-:W-:Y:S01]  /*0f20*/  IMAD R24, R17, 0x4, R4 ;  /* 0x0000000411187824 */ /* 0x000fe200078e0204 */
[----:B------:R-:W-:Y:S01]  /*0f30*/  LOP3.LUT R16, R21, 0x80, RZ, 0xfc, !PT ;  /* 0x0000008015107812 */ /* 0x000fe200078efcff */
[----:B------:R-:W-:Y:S01]  /*0f40*/  IMAD R26, R17, 0x4, R6 ;  /* 0x00000004111a7824 */ /* 0x000fe200078e0206 */
[----:B------:R-:W-:Y:S01]  /*0f50*/  SHF.R.U32.HI R19, RZ, 0x1f, R20 ;  /* 0x0000001fff137819 */ /* 0x000fe20000011614 */
[----:B------:R-:W-:Y:S01]  /*0f60*/  IMAD.HI R23, R18, 0x66666667, RZ ;  /* 0x6666666712177827 */ /* 0x000fe200078e02ff */
[----:B------:R-:W-:Y:S02]  /*0f70*/  ISETP.GE.AND P0, PT, R0, 0xc4, PT ;  /* 0x000000c40000780c */ /* 0x000fe40003f06270 */
[----:B------:R-:W-:Y:S01]  /*0f80*/  LEA.HI.SX32 R20, R20, R19, 0x19 ;  /* 0x0000001314147211 */ /* 0x000fe200078fcaff */
[----:B------:R-:W-:Y:S01]  /*0f90*/  IMAD.HI R19, R16, 0x66666667, RZ ;  /* 0x6666666710137827 */ /* 0x000fe200078e02ff */
[----:B------:R-:W-:-:S02]  /*0fa0*/  ISETP.LT.AND P3, PT, R21, 0x500, !P0 ;  /* 0x000005001500780c */ /* 0x000fc40004761270 */
[----:B------:R-:W-:Y:S01]  /*0fb0*/  ISETP.LT.AND P1, PT, R16, 0x500, !P0 ;  /* 0x000005001000780c */ /* 0x000fe20004721270 */
[----:B------:R-:W-:Y:S01]  /*0fc0*/  IMAD R25, R20, -0x140, R21 ;  /* 0xfffffec014197824 */ /* 0x000fe200078e0215 */
[----:B------:R-:W-:Y:S02]  /*0fd0*/  LOP3.LUT R21, R21, 0xc0, RZ, 0xfc, !PT ;  /* 0x000000c015157812 */ /* 0x000fe400078efcff */
[----:B------:R-:W-:Y:S01]  /*0fe0*/  ISETP.LT.AND P2, PT, R18, 0x500, !P0 ;  /* 0x000005001200780c */ /* 0x000fe20004741270 */
[----:B------:R-:W-:Y:S01]  /*0ff0*/  IMAD R25, R25, 0xc4, R0 ;  /* 0x000000c419197824 */ /* 0x000fe200078e0200 */
[----:B------:R-:W-:-:S03]  /*1000*/  ISETP.LT.AND P0, PT, R21, 0x500, !P0 ;  /* 0x000005001500780c */ /* 0x000fc60004701270 */
[----:B------:R-:W-:Y:S01]  /*1010*/  IMAD R25, R20, 0x3d400, R25 ;  /* 0x0003d40014197824 */ /* 0x000fe200078e0219 */
[C---:B------:R-:W-:Y:S01]  /*1020*/  LOP3.LUT R20, R17.reuse, 0xc00, RZ, 0xfc, !PT ;  /* 0x00000c0011147812 */ /* 0x040fe200078efcff */
[----:B------:R-:W-:Y:S03]  /*1030*/  LDS R4, [R22] ;  /* 0x0000000016047984 */ /* 0x000fe60000000800 */
[----:B------:R-:W-:Y:S01]  /*1040*/  SHF.R.U32.HI R20, RZ, 0x2, R20 ;  /* 0x00000002ff147819 */ /* 0x000fe20000011614 */
[----:B------:R-:W-:Y:S03]  /*1050*/  LDS R5, [R22+0x4] ;  /* 0x0000040016057984 */ /* 0x000fe60000000800 */
[----:B------:R-:W-:Y:S01]  /*1060*/  LOP3.LUT R20, R20, 0x3fc, RZ, 0xc0, !PT ;  /* 0x000003fc14147812 */ /* 0x000fe200078ec0ff */
[----:B------:R-:W-:Y:S03]  /*1070*/  LDS R6, [R22+0x8] ;  /* 0x0000080016067984 */ /* 0x000fe60000000800 */
[----:B------:R-:W-:Y:S01]  /*1080*/  IADD3 R20, R20, UR4, RZ ;  /* 0x0000000414147c10 */ /* 0x000fe2000fffe0ff */
[----:B------:R1:W2:Y:S04]  /*1090*/  LDS R7, [R22+0xc] ;  /* 0x00000c0016077984 */ /* 0x0002a80000000800 */
[----:B------:R-:W-:Y:S01]  /*10a0*/  IMAD R20, R17, 0x4, R20 ;  /* 0x0000000411147824 */ /* 0x000fe200078e0214 */
[----:B------:R-:W-:Y:S04]  /*10b0*/  LDS R8, [R24+0x1000] ;  /* 0x0010000018087984 */ /* 0x000fe80000000800 */
[----:B------:R-:W-:Y:S01]  /*10c0*/  LDS R9, [R24+0x1004] ;  /* 0x0010040018097984 */ /* 0x000fe20000000800 */
[----:B-1----:R-:W-:-:S03]  /*10d0*/  SHF.R.U32.HI R22, RZ, 0x1f, R19 ;  /* 0x0000001fff167819 */ /* 0x002fc60000011613 */
[----:B------:R-:W-:Y:S01]  /*10e0*/  LDS R10, [R24+0x1008] ;  /* 0x00100800180a7984 */ /* 0x000fe20000000800 */
[----:B------:R-:W-:-:S03]  /*10f0*/  LEA.HI.SX32 R19, R19, R22, 0x19 ;  /* 0x0000001613137211 */ /* 0x000fc600078fcaff */
[----:B------:R1:W3:Y:S02]  /*1100*/  LDS R11, [R24+0x100c] ;  /* 0x00100c00180b7984 */ /* 0x0002e40000000800 */
[----:B------:R-:W-:Y:S02]  /*1110*/  IMAD R27, R19, -0x140, R16 ;  /* 0xfffffec0131b7824 */ /* 0x000fe400078e0210 */
[----:B------:R-:W-:Y:S04]  /*1120*/  LDS R12, [R26+0x2000] ;  /* 0x002000001a0c7984 */ /* 0x000fe80000000800 */
[----:B------:R-:W-:Y:S01]  /*1130*/  LDS R13, [R26+0x2004] ;  /* 0x002004001a0d7984 */ /* 0x000fe20000000800 */
[----:B-1----:R-:W-:-:S03]  /*1140*/  SHF.R.U32.HI R24, RZ, 0x1f, R23 ;  /* 0x0000001fff187819 */ /* 0x002fc60000011617 */
[----:B------:R-:W-:Y:S01]  /*1150*/  LDS R14, [R26+0x2008] ;  /* 0x002008001a0e7984 */ /* 0x000fe20000000800 */
[----:B------:R-:W-:-:S03]  /*1160*/  LEA.HI.SX32 R23, R23, R24, 0x19 ;  /* 0x0000001817177211 */ /* 0x000fc600078fcaff */
[----:B------:R-:W1:Y:S02]  /*1170*/  LDS R15, [R26+0x200c] ;  /* 0x00200c001a0f7984 */ /* 0x000e640000000800 */
[----:B------:R-:W-:Y:S02]  /*1180*/  IMAD R29, R23, -0x140, R18 ;  /* 0xfffffec0171d7824 */ /* 0x000fe400078e0212 */
[--C-:B------:R-:W-:Y:S02]  /*1190*/  IMAD R18, R27, 0xc4, R0.reuse ;  /* 0x000000c41b127824 */ /* 0x100fe400078e0200 */
[----:B------:R-:W-:Y:S02]  /*11a0*/  IMAD R16, R29, 0xc4, R0 ;  /* 0x000000c41d107824 */ /* 0x000fe400078e0200 */
[----:B------:R-:W-:Y:S02]  /*11b0*/  IMAD R27, R19, 0x3d400, R18 ;  /* 0x0003d400131b7824 */ /* 0x000fe400078e0212 */
[----:B------:R-:W-:-:S02]  /*11c0*/  IMAD R23, R23, 0x3d400, R16 ;  /* 0x0003d40017177824 */ /* 0x000fc400078e0210 */
[----:B0-----:R-:W-:-:S04]  /*11d0*/  IMAD.WIDE R18, R25, 0x4, R2 ;  /* 0x0000000419127825 */ /* 0x001fc800078e0202 */
[--C-:B------:R-:W-:Y:S01]  /*11e0*/  IMAD.WIDE R22, R23, 0x4, R2.reuse ;  /* 0x0000000417167825 */ /* 0x100fe200078e0202 */
[----:B--2---:R0:W-:Y:S03]  /*11f0*/  @P3 STG.E.128 desc[UR6][R18.64], R4 ;  /* 0x0000000412003986 */ /* 0x0041e6000c101d06 */
[----:B------:R-:W-:Y:S01]  /*1200*/  IMAD.WIDE R24, R27, 0x4, R2 ;  /* 0x000000041b187825 */ /* 0x000fe200078e0202 */
[----:B---3--:R0:W-:Y:S04]  /*1210*/  @P2 STG.E.128 desc[UR6][R22.64], R8 ;  /* 0x0000000816002986 */ /* 0x0081e8000c101d06 */
[----:B-1----:R0:W-:Y:S02]  /*1220*/  @P1 STG.E.128 desc[UR6][R24.64], R12 ;  /* 0x0000000c18001986 */ /* 0x0021e4000c101d06 */
[----:B0-----:R-:W-:Y:S05]  /*1230*/  @!P0 EXIT ;  /* 0x000000000000894d */ /* 0x001fea0003800000 */
[----:B0-----:R-:W-:Y:S01]  /*1240*/  LDS R4, [R20+0x3000] ;  /* 0x0030000014047984 */ /* 0x001fe20000000800 */
[----:B------:R-:W-:-:S03]  /*1250*/  IMAD.HI R8, R21, 0x66666667, RZ ;  /* 0x6666666715087827 */ /* 0x000fc600078e02ff */
[----:B------:R-:W-:Y:S02]  /*1260*/  LDS R5, [R20+0x3004] ;  /* 0x0030040014057984 */ /* 0x000fe40000000800 */
[----:B------:R-:W-:Y:S02]  /*1270*/  SHF.R.U32.HI R9, RZ, 0x1f, R8 ;  /* 0x0000001fff097819 */ /* 0x000fe40000011608 */
[----:B------:R-:W-:Y:S02]  /*1280*/  LDS R6, [R20+0x3008] ;  /* 0x0030080014067984 */ /* 0x000fe40000000800 */
[----:B------:R-:W-:Y:S02]  /*1290*/  LEA.HI.SX32 R8, R8, R9, 0x19 ;  /* 0x0000000908087211 */ /* 0x000fe400078fcaff */
[----:B------:R-:W0:Y:S03]  /*12a0*/  LDS R7, [R20+0x300c] ;  /* 0x00300c0014077984 */ /* 0x000e260000000800 */
[----:B------:R-:W-:-:S04]  /*12b0*/  IMAD R21, R8, -0x140, R21 ;  /* 0xfffffec008157824 */ /* 0x000fc800078e0215 */
[----:B------:R-:W-:-:S04]  /*12c0*/  IMAD R21, R21, 0xc4, R0 ;  /* 0x000000c415157824 */ /* 0x000fc800078e0200 */
[----:B------:R-:W-:-:S04]  /*12d0*/  IMAD R21, R8, 0x3d400, R21 ;  /* 0x0003d40008157824 */ /* 0x000fc800078e0215 */
[----:B------:R-:W-:-:S05]  /*12e0*/  IMAD.WIDE R2, R21, 0x4, R2 ;  /* 0x0000000415027825 */ /* 0x000fca00078e0202 */
[----:B0-----:R-:W-:Y:S01]  /*12f0*/  STG.E.128 desc[UR6][R2.64], R4 ;  /* 0x0000000402007986 */ /* 0x001fe2000c101d06 */
[----:B------:R-:W-:Y:S05]  /*1300*/  EXIT ;  /* 0x000000000000794d */ /* 0x000fea0003800000 */
.L_x_0:
[----:B------:R-:W-:-:S00]  /*1310*/  BRA `(.L_x_0) ;  /* 0xfffffffc00fc7947 */ /* 0x000fc0000383ffff */
[----:B------:R-:W-:-:S00]  /*1320*/  NOP ;  /* 0x0000000000007918 */ /* 0x000fc00000000000 */
        /* <DEDUP_REMOVED lines=13> */
.L_x_1:


//--------------------- .nv.global.init           --------------------------
	.section	.nv.global.init,"aw",@progbits
.nv.global.init:
	.type		_$_str,@object
	.size		_$_str,(_$_str_$_2 - _$_str)
_$_str:
        /*0000*/ 	.byte	0x5f, 0x5f, 0x43, 0x55, 0x44, 0x41, 0x5f, 0x46, 0x54, 0x5a, 0x00
	.type		_$_str_$_2,@object
	.size		_$_str_$_2,(.L_1 - _$_str_$_2)
_$_str_$_2:
        /*000b*/ 	.byte	0x5f, 0x5f, 0x43, 0x55, 0x44, 0x41, 0x5f, 0x50, 0x52, 0x45, 0x43, 0x5f, 0x53, 0x51, 0x52, 0x54
        /*001b*/ 	.byte	0x00
.L_1:


//--------------------- .nv.shared.triton_poi_fused__native_batch_norm_legit_no_training_relu_43 --------------------------
	.section	.nv.shared.triton_poi_fused__native_batch_norm_legit_no_training_relu_43,"aw",@nobits
	.sectionflags	@""
	.align	16
	.zero		1024


//--------------------- .nv.constant0.triton_poi_fused__native_batch_norm_legit_no_training_relu_43 --------------------------
	.section	.nv.constant0.triton_poi_fused__native_batch_norm_legit_no_training_relu_43,"a",@progbits
	.sectionflags	@""
	.align	4
.nv.constant0.triton_poi_fused__native_batch_norm_legit_no_training_relu_43:
	.zero		584
